	.headerflags	@"EF_CUDA_TEXMODE_UNIFIED EF_CUDA_64BIT_ADDRESS EF_CUDA_ACCELERATORS EF_CUDA_SM90 EF_CUDA_VIRTUAL_SM(EF_CUDA_SM90)"
	.elftype	@"ET_EXEC"


//--------------------- .nv.info                  --------------------------
	.section	.nv.info,"",@"SHT_CUDA_INFO"
	.align	4


	//----- nvinfo : EIATTR_REGCOUNT
	.align		4
        /*0000*/ 	.byte	0x04, 0x2f
        /*0002*/ 	.short	(.L_1 - .L_0)
	.align		4
.L_0:
        /*0004*/ 	.word	index@(triton_poi_fused_add_0)
        /*0008*/ 	.word	0x0000000a


	//----- nvinfo : EIATTR_MIN_STACK_SIZE
	.align		4
.L_1:
        /*000c*/ 	.byte	0x04, 0x12
        /*000e*/ 	.short	(.L_3 - .L_2)
	.align		4
.L_2:
        /*0010*/ 	.word	index@(triton_poi_fused_add_0)
        /*0014*/ 	.word	0x00000000


	//----- nvinfo : EIATTR_FRAME_SIZE
	.align		4
.L_3:
        /*0018*/ 	.byte	0x04, 0x11
        /*001a*/ 	.short	(.L_5 - .L_4)
	.align		4
.L_4:
        /*001c*/ 	.word	index@(triton_poi_fused_add_0)
        /*0020*/ 	.word	0x00000000


	//----- nvinfo : EIATTR_MIN_STACK_SIZE
	.align		4
.L_5:
        /*0024*/ 	.byte	0x04, 0x12
        /*0026*/ 	.short	(.L_7 - .L_6)
	.align		4
.L_6:
        /*0028*/ 	.word	index@(triton_poi_fused_add_0)
        /*002c*/ 	.word	0x00000000
.L_7:


//--------------------- .nv.info.triton_poi_fused_add_0 --------------------------
	.section	.nv.info.triton_poi_fused_add_0,"",@"SHT_CUDA_INFO"
	.sectionflags	@""
	.align	4


	//----- nvinfo : EIATTR_CUDA_API_VERSION
	.align		4
        /*0000*/ 	.byte	0x04, 0x37
        /*0002*/ 	.short	(.L_9 - .L_8)
.L_8:
        /*0004*/ 	.word	0x0000007c


	//----- nvinfo : EIATTR_KPARAM_INFO
	.align		4
.L_9:
        /*0008*/ 	.byte	0x04, 0x17
        /*000a*/ 	.short	(.L_11 - .L_10)
.L_10:
        /*000c*/ 	.word	0x00000000
        /*0010*/ 	.short	0x0002
        /*0012*/ 	.short	0x0010
        /*0014*/ 	.byte	0x00, 0xf0, 0x11, 0x00


	//----- nvinfo : EIATTR_KPARAM_INFO
	.align		4
.L_11:
        /*0018*/ 	.byte	0x04, 0x17
        /*001a*/ 	.short	(.L_13 - .L_12)
.L_12:
        /*001c*/ 	.word	0x00000000
        /*0020*/ 	.short	0x0001
        /*0022*/ 	.short	0x0008
        /*0024*/ 	.byte	0x00, 0xf4, 0x21, 0x00


	//----- nvinfo : EIATTR_KPARAM_INFO
	.align		4
.L_13:
        /*0028*/ 	.byte	0x04, 0x17
        /*002a*/ 	.short	(.L_15 - .L_14)
.L_14:
        /*002c*/ 	.word	0x00000000
        /*0030*/ 	.short	0x0000
        /*0032*/ 	.short	0x0000
        /*0034*/ 	.byte	0x00, 0xf4, 0x21, 0x00


	//----- nvinfo : EIATTR_SPARSE_MMA_MASK
	.align		4
.L_15:
        /*0038*/ 	.byte	0x03, 0x50
        /*003a*/ 	.short	0x0000


	//----- nvinfo : EIATTR_MAXREG_COUNT
	.align		4
        /*003c*/ 	.byte	0x03, 0x1b
        /*003e*/ 	.short	0x00ff


	//----- nvinfo : EIATTR_EXIT_INSTR_OFFSETS
	.align		4
        /*0040*/ 	.byte	0x04, 0x1c
        /*0042*/ 	.short	(.L_17 - .L_16)


	//   ....[0]....
.L_16:
        /*0044*/ 	.word	0x00000130


	//   ....[1]....
        /*0048*/ 	.word	0x00000150


	//----- nvinfo : EIATTR_REQNTID
	.align		4
.L_17:
        /*004c*/ 	.byte	0x04, 0x10
        /*004e*/ 	.short	(.L_19 - .L_18)
.L_18:
        /*0050*/ 	.word	0x00000080
        /*0054*/ 	.word	0x00000001
        /*0058*/ 	.word	0x00000001


	//----- nvinfo : EIATTR_CRS_STACK_SIZE
	.align		4
.L_19:
        /*005c*/ 	.byte	0x04, 0x1e
        /*005e*/ 	.short	(.L_21 - .L_20)
.L_20:
        /*0060*/ 	.word	0x00000000


	//----- nvinfo : EIATTR_CBANK_PARAM_SIZE
	.align		4
.L_21:
        /*0064*/ 	.byte	0x03, 0x19
        /*0066*/ 	.short	0x0014


	//----- nvinfo : EIATTR_PARAM_CBANK
	.align		4
        /*0068*/ 	.byte	0x04, 0x0a
        /*006a*/ 	.short	(.L_23 - .L_22)
	.align		4
.L_22:
        /*006c*/ 	.word	index@(.nv.constant0.triton_poi_fused_add_0)
        /*0070*/ 	.short	0x0210
        /*0072*/ 	.short	0x0014


	//----- nvinfo : EIATTR_SW_WAR
	.align		4
.L_23:
        /*0074*/ 	.byte	0x04, 0x36
        /*0076*/ 	.short	(.L_25 - .L_24)
.L_24:
        /*0078*/ 	.word	0x00000008
.L_25:


//--------------------- .nv.callgraph             --------------------------
	.section	.nv.callgraph,"",@"SHT_CUDA_CALLGRAPH"
	.align	4
	.sectionentsize	8
	.align		4
        /*0000*/ 	.word	0x00000000
	.align		4
        /*0004*/ 	.word	0xffffffff
	.align		4
        /*0008*/ 	.word	0x00000000
	.align		4
        /*000c*/ 	.word	0xfffffffe
	.align		4
        /*0010*/ 	.word	0x00000000
	.align		4
        /*0014*/ 	.word	0xfffffffd
	.align		4
        /*0018*/ 	.word	0x00000000
	.align		4
        /*001c*/ 	.word	0xfffffffc


//--------------------- .text.triton_poi_fused_add_0 --------------------------
	.section	.text.triton_poi_fused_add_0,"ax",@progbits
	.align	128
        .global         triton_poi_fused_add_0
        .type           triton_poi_fused_add_0,@function
        .size           triton_poi_fused_add_0,(.L_x_3 - triton_poi_fused_add_0)
        .other          triton_poi_fused_add_0,@"STO_CUDA_ENTRY STV_DEFAULT"
triton_poi_fused_add_0:
.text.triton_poi_fused_add_0:
[----:B------:R-:W0:Y:S02]  /*0000*/  LDC R1, c[0x0][0x28] ;  /* 0x00000a00ff017b82 */ /* 0x000e240000000800 */
[----:B------:R-:W1:Y:S01]  /*0010*/  S2R R0, SR_TID.X ;  /* 0x0000000000007919 */ /* 0x000e620000002100 */
[----:B------:R-:W2:Y:S01]  /*0020*/  LDC.64 R4, c[0x0][0x218] ;  /* 0x00008600ff047b82 */ /* 0x000ea20000000a00 */
[----:B------:R-:W-:Y:S01]  /*0030*/  ULDC.64 UR4, c[0x0][0x208] ;  /* 0x0000820000047ab9 */ /* 0x000fe20000000a00 */
[----:B------:R-:W-:Y:S01]  /*0040*/  BSSY B0, `(.L_x_0) ;  /* 0x000000c000007945 */ /* 0x000fe20003800000 */
[----:B------:R-:W3:Y:S01]  /*0050*/  S2R R7, SR_CTAID.X ;  /* 0x0000000000077919 */ /* 0x000ee20000002500 */
[----:B------:R-:W-:Y:S02]  /*0060*/  CS2R R2, SRZ ;  /* 0x0000000000027805 */ /* 0x000fe4000001ff00 */
[----:B-1----:R-:W-:-:S04]  /*0070*/  SHF.L.U32 R0, R0, 0x1, RZ ;  /* 0x0000000100007819 */ /* 0x002fc800000006ff */
[----:B------:R-:W-:-:S04]  /*0080*/  LOP3.LUT R0, R0, 0xfe, RZ, 0xc0, !PT ;  /* 0x000000fe00007812 */ /* 0x000fc800078ec0ff */
[----:B---3--:R-:W-:-:S04]  /*0090*/  LEA R7, R7, R0, 0x8 ;  /* 0x0000000007077211 */ /* 0x008fc800078e40ff */
[C---:B------:R-:W-:Y:S01]  /*00a0*/  ISETP.GE.AND P0, PT, R7.reuse, 0x100, PT ;  /* 0x000001000700780c */ /* 0x040fe20003f06270 */
[----:B--2---:R-:W-:-:S12]  /*00b0*/  IMAD.WIDE R4, R7, 0x4, R4 ;  /* 0x0000000407047825 */ /* 0x004fd800078e0204 */
[----:B------:R-:W-:Y:S05]  /*00c0*/  @P0 BRA `(.L_x_1) ;  /* 0x00000000000c0947 */ /* 0x000fea0003800000 */
[----:B------:R-:W1:Y:S02]  /*00d0*/  LDC.64 R2, c[0x0][0x210] ;  /* 0x00008400ff027b82 */ /* 0x000e640000000a00 */
[----:B-1----:R-:W-:-:S06]  /*00e0*/  IMAD.WIDE R2, R7, 0x4, R2 ;  /* 0x0000000407027825 */ /* 0x002fcc00078e0202 */
[----:B------:R-:W5:Y:S02]  /*00f0*/  LDG.E.64 R2, desc[UR4][R2.64] ;  /* 0x0000000402027981 */ /* 0x000f64000c1e1b00 */
.L_x_1:
[----:B------:R-:W-:Y:S05]  /*0100*/  BSYNC B0 ;  /* 0x0000000000007941 */ /* 0x000fea0003800000 */
.L_x_0:
[----:B-----5:R-:W-:Y:S01]  /*0110*/  FADD R2, R2, R2 ;  /* 0x0000000202027221 */ /* 0x020fe20000000000 */
[----:B------:R-:W-:Y:S01]  /*0120*/  FADD R3, R3, R3 ;  /* 0x0000000303037221 */ /* 0x000fe20000000000 */
[----:B------:R-:W-:Y:S06]  /*0130*/  @P0 EXIT ;  /* 0x000000000000094d */ /* 0x000fec0003800000 */
[----:B------:R-:W-:Y:S01]  /*0140*/  STG.E.64 desc[UR4][R4.64], R2 ;  /* 0x0000000204007986 */ /* 0x000fe2000c101b04 */
[----:B------:R-:W-:Y:S05]  /*0150*/  EXIT ;  /* 0x000000000000794d */ /* 0x000fea0003800000 */
.L_x_2:
[----:B------:R-:W-:-:S00]  /*0160*/  BRA `(.L_x_2) ;  /* 0xfffffffc00fc7947 */ /* 0x000fc0000383ffff */
[----:B------:R-:W-:-:S00]  /*0170*/  NOP ;  /* 0x0000000000007918 */ /* 0x000fc00000000000 */
        /* <DEDUP_REMOVED lines=8> */
.L_x_3:


//--------------------- .nv.constant0.triton_poi_fused_add_0 --------------------------
	.section	.nv.constant0.triton_poi_fused_add_0,"a",@progbits
	.sectionflags	@""
	.align	4
.nv.constant0.triton_poi_fused_add_0:
	.zero		548
